//
// Generated by NVIDIA NVVM Compiler
//
// Compiler Build ID: CL-36424714
// Cuda compilation tools, release 13.0, V13.0.88
// Based on NVVM 20.0.0
//

.version 9.0
.target sm_100
.address_size 64

	// .globl	_Z13bitrev_kernelPtS_i

.visible .entry _Z13bitrev_kernelPtS_i(
	.param .u64 .ptr .align 1 _Z13bitrev_kernelPtS_i_param_0,
	.param .u64 .ptr .align 1 _Z13bitrev_kernelPtS_i_param_1,
	.param .u32 _Z13bitrev_kernelPtS_i_param_2
)
{
	.reg .pred 	%p<2>;
	.reg .b16 	%rs<21>;
	.reg .b32 	%r<6>;
	.reg .b64 	%rd<8>;

	ld.param.u64 	%rd1, [_Z13bitrev_kernelPtS_i_param_0];
	ld.param.u64 	%rd2, [_Z13bitrev_kernelPtS_i_param_1];
	ld.param.u32 	%r2, [_Z13bitrev_kernelPtS_i_param_2];
	mov.u32 	%r3, %ctaid.x;
	mov.u32 	%r4, %ntid.x;
	mov.u32 	%r5, %tid.x;
	mad.lo.s32 	%r1, %r3, %r4, %r5;
	setp.ge.s32 	%p1, %r1, %r2;
	@%p1 bra 	$L__BB0_2;
	cvta.to.global.u64 	%rd3, %rd1;
	cvta.to.global.u64 	%rd4, %rd2;
	mul.wide.s32 	%rd5, %r1, 2;
	add.s64 	%rd6, %rd3, %rd5;
	ld.global.u16 	%rs1, [%rd6];
	shr.u16 	%rs2, %rs1, 8;
	shl.b16 	%rs3, %rs1, 8;
	or.b16  	%rs4, %rs3, %rs2;
	shl.b16 	%rs5, %rs4, 4;
	and.b16  	%rs6, %rs5, -3856;
	shr.u16 	%rs7, %rs4, 4;
	and.b16  	%rs8, %rs7, 3855;
	or.b16  	%rs9, %rs8, %rs6;
	shl.b16 	%rs10, %rs9, 2;
	and.b16  	%rs11, %rs10, -13108;
	shr.u16 	%rs12, %rs9, 2;
	and.b16  	%rs13, %rs12, 13107;
	or.b16  	%rs14, %rs13, %rs11;
	shl.b16 	%rs15, %rs14, 1;
	and.b16  	%rs16, %rs15, -21856;
	shr.u16 	%rs17, %rs14, 1;
	and.b16  	%rs18, %rs17, 21840;
	or.b16  	%rs19, %rs18, %rs16;
	shr.u16 	%rs20, %rs19, 4;
	add.s64 	%rd7, %rd4, %rd5;
	st.global.u16 	[%rd7], %rs20;
$L__BB0_2:
	ret;

}


// ===== COMPILED SASS (sm_100) =====

	.target	sm_100

	.elftype	@"ET_EXEC"


//--------------------- .note.nv.tkinfo           --------------------------
	.section	.note.nv.tkinfo,"",@"SHT_NOTE"
	.sectionflags	@"SHF_NOTE_NV_TKINFO"
	.tkinfo
        /*0018*/ 	.word	0x00000002
        /*0030*/ 	.string	""
        /*0030*/ 	.string	"ptxas"
        /*0030*/ 	.string	"Cuda compilation tools, release 13.0, V13.0.88"
        /*0030*/ 	.string	"Build cuda_13.0.r13.0/compiler.36424714_0"
        /*0030*/ 	.string	"-arch sm_100 -m 64 "



//--------------------- .note.nv.cuinfo           --------------------------
	.section	.note.nv.cuinfo,"",@"SHT_NOTE"
	.sectionflags	@"SHF_NOTE_NV_CUINFO"
        /*0018*/ 	.short	0x0002
        /*001a*/ 	.short	0x0064
        /*001c*/ 	.short	0x0082
	.zero		2


//--------------------- .nv.info                  --------------------------
	.section	.nv.info,"",@"SHT_CUDA_INFO"
	.align	4


	//----- nvinfo : EIATTR_REGCOUNT
	.align		4
        /*0000*/ 	.byte	0x04, 0x2f
        /*0002*/ 	.short	(.L_1 - .L_0)
	.align		4
.L_0:
        /*0004*/ 	.word	index@(_Z13bitrev_kernelPtS_i)
        /*0008*/ 	.word	0x0000000a


	//----- nvinfo : EIATTR_FRAME_SIZE
	.align		4
.L_1:
        /*000c*/ 	.byte	0x04, 0x11
        /*000e*/ 	.short	(.L_3 - .L_2)
	.align		4
.L_2:
        /*0010*/ 	.word	index@(_Z13bitrev_kernelPtS_i)
        /*0014*/ 	.word	0x00000000


	//----- nvinfo : EIATTR_MIN_STACK_SIZE
	.align		4
.L_3:
        /*0018*/ 	.byte	0x04, 0x12
        /*001a*/ 	.short	(.L_5 - .L_4)
	.align		4
.L_4:
        /*001c*/ 	.word	index@(_Z13bitrev_kernelPtS_i)
        /*0020*/ 	.word	0x00000000
.L_5:


//--------------------- .nv.compat                --------------------------
	.section	.nv.compat,"",@"SHT_CUDA_COMPAT_INFO"
	.align	4
        /*0000*/ 	.byte	0x02, 0x09, 0x00, 0x00, 0x02, 0x02, 0x01, 0x00, 0x02, 0x05, 0x05, 0x00, 0x03, 0x07, 0x01, 0x01
        /*0010*/ 	.byte	0x02, 0x03, 0x00, 0x00, 0x02, 0x06, 0x01, 0x00, 0x04, 0x0b, 0x08, 0x00, 0x09, 0x00, 0x00, 0x00
        /*0020*/ 	.byte	0x00, 0x00, 0x00, 0x00


//--------------------- .nv.info._Z13bitrev_kernelPtS_i --------------------------
	.section	.nv.info._Z13bitrev_kernelPtS_i,"",@"SHT_CUDA_INFO"
	.sectionflags	@""
	.align	4


	//----- nvinfo : EIATTR_CUDA_API_VERSION
	.align		4
        /*0000*/ 	.byte	0x04, 0x37
        /*0002*/ 	.short	(.L_7 - .L_6)
.L_6:
        /*0004*/ 	.word	0x00000082


	//----- nvinfo : EIATTR_KPARAM_INFO
	.align		4
.L_7:
        /*0008*/ 	.byte	0x04, 0x17
        /*000a*/ 	.short	(.L_9 - .L_8)
.L_8:
        /*000c*/ 	.word	0x00000000
        /*0010*/ 	.short	0x0002
        /*0012*/ 	.short	0x0010
        /*0014*/ 	.byte	0x00, 0xf0, 0x11, 0x00


	//----- nvinfo : EIATTR_KPARAM_INFO
	.align		4
.L_9:
        /*0018*/ 	.byte	0x04, 0x17
        /*001a*/ 	.short	(.L_11 - .L_10)
.L_10:
        /*001c*/ 	.word	0x00000000
        /*0020*/ 	.short	0x0001
        /*0022*/ 	.short	0x0008
        /*0024*/ 	.byte	0x00, 0xf5, 0x21, 0x00


	//----- nvinfo : EIATTR_KPARAM_INFO
	.align		4
.L_11:
        /*0028*/ 	.byte	0x04, 0x17
        /*002a*/ 	.short	(.L_13 - .L_12)
.L_12:
        /*002c*/ 	.word	0x00000000
        /*0030*/ 	.short	0x0000
        /*0032*/ 	.short	0x0000
        /*0034*/ 	.byte	0x00, 0xf5, 0x21, 0x00


	//----- nvinfo : EIATTR_SPARSE_MMA_MASK
	.align		4
.L_13:
        /*0038*/ 	.byte	0x03, 0x50
        /*003a*/ 	.short	0x0000


	//----- nvinfo : EIATTR_MAXREG_COUNT
	.align		4
        /*003c*/ 	.byte	0x03, 0x1b
        /*003e*/ 	.short	0x00ff


	//----- nvinfo : EIATTR_MERCURY_ISA_VERSION
	.align		4
        /*0040*/ 	.byte	0x03, 0x5f
        /*0042*/ 	.short	0x0101


	//----- nvinfo : EIATTR_VRC_CTA_INIT_COUNT
	.align		4
        /*0044*/ 	.byte	0x02, 0x4a
	.zero		1
	.zero		1


	//----- nvinfo : EIATTR_EXIT_INSTR_OFFSETS
	.align		4
        /*0048*/ 	.byte	0x04, 0x1c
        /*004a*/ 	.short	(.L_15 - .L_14)


	//   ....[0]....
.L_14:
        /*004c*/ 	.word	0x00000070


	//   ....[1]....
        /*0050*/ 	.word	0x000001f0


	//----- nvinfo : EIATTR_CBANK_PARAM_SIZE
	.align		4
.L_15:
        /*0054*/ 	.byte	0x03, 0x19
        /*0056*/ 	.short	0x0014


	//----- nvinfo : EIATTR_PARAM_CBANK
	.align		4
        /*0058*/ 	.byte	0x04, 0x0a
        /*005a*/ 	.short	(.L_17 - .L_16)
	.align		4
.L_16:
        /*005c*/ 	.word	index@(.nv.constant0._Z13bitrev_kernelPtS_i)
        /*0060*/ 	.short	0x0380
        /*0062*/ 	.short	0x0014


	//----- nvinfo : EIATTR_SW_WAR
	.align		4
.L_17:
        /*0064*/ 	.byte	0x04, 0x36
        /*0066*/ 	.short	(.L_19 - .L_18)
.L_18:
        /*0068*/ 	.word	0x00000008
.L_19:


//--------------------- .nv.callgraph             --------------------------
	.section	.nv.callgraph,"",@"SHT_CUDA_CALLGRAPH"
	.align	4
	.sectionentsize	8
	.align		4
        /*0000*/ 	.word	0x00000000
	.align		4
        /*0004*/ 	.word	0xffffffff
	.align		4
        /*0008*/ 	.word	0x00000000
	.align		4
        /*000c*/ 	.word	0xfffffffe
	.align		4
        /*0010*/ 	.word	0x00000000
	.align		4
        /*0014*/ 	.word	0xfffffffd
	.align		4
        /*0018*/ 	.word	0x00000000
	.align		4
        /*001c*/ 	.word	0xfffffffc


//--------------------- .text._Z13bitrev_kernelPtS_i --------------------------
	.section	.text._Z13bitrev_kernelPtS_i,"ax",@progbits
	.align	128
        .global         _Z13bitrev_kernelPtS_i
        .type           _Z13bitrev_kernelPtS_i,@function
        .size           _Z13bitrev_kernelPtS_i,(.L_x_1 - _Z13bitrev_kernelPtS_i)
        .other          _Z13bitrev_kernelPtS_i,@"STO_CUDA_ENTRY STV_DEFAULT"
_Z13bitrev_kernelPtS_i:
.text._Z13bitrev_kernelPtS_i:
[----:B------:R-:W-:Y:S01]  /*0000*/  LDC R1, c[0x0][0x37c] ;  /* 0x0000df00ff017b82 */ /* 0x000fe20000000800 */
[----:B------:R-:W0:Y:S07]  /*0010*/  S2R R0, SR_TID.X ;  /* 0x0000000000007919 */ /* 0x000e2e0000002100 */
[----:B------:R-:W0:Y:S01]  /*0020*/  S2UR UR4, SR_CTAID.X ;  /* 0x00000000000479c3 */ /* 0x000e220000002500 */
[----:B------:R-:W1:Y:S07]  /*0030*/  LDCU UR5, c[0x0][0x390] ;  /* 0x00007200ff0577ac */ /* 0x000e6e0008000800 */
[----:B------:R-:W0:Y:S02]  /*0040*/  LDC R7, c[0x0][0x360] ;  /* 0x0000d800ff077b82 */ /* 0x000e240000000800 */
[----:B0-----:R-:W-:-:S05]  /*0050*/  IMAD R7, R7, UR4, R0 ;  /* 0x0000000407077c24 */ /* 0x001fca000f8e0200 */
[----:B-1----:R-:W-:-:S13]  /*0060*/  ISETP.GE.AND P0, PT, R7, UR5, PT ;  /* 0x0000000507007c0c */ /* 0x002fda000bf06270 */
[----:B------:R-:W-:Y:S05]  /*0070*/  @P0 EXIT ;  /* 0x000000000000094d */ /* 0x000fea0003800000 */
[----:B------:R-:W0:Y:S01]  /*0080*/  LDC.64 R2, c[0x0][0x380] ;  /* 0x0000e000ff027b82 */ /* 0x000e220000000a00 */
[----:B------:R-:W1:Y:S01]  /*0090*/  LDCU.64 UR4, c[0x0][0x358] ;  /* 0x00006b00ff0477ac */ /* 0x000e620008000a00 */
[----:B0-----:R-:W-:-:S06]  /*00a0*/  IMAD.WIDE R2, R7, 0x2, R2 ;  /* 0x0000000207027825 */ /* 0x001fcc00078e0202 */
[----:B-1----:R-:W2:Y:S02]  /*00b0*/  LDG.E.U16 R2, desc[UR4][R2.64] ;  /* 0x0000000402027981 */ /* 0x002ea4000c1e1500 */
[----:B--2---:R-:W-:-:S05]  /*00c0*/  SHF.R.U32.HI R5, RZ, 0x8, R2 ;  /* 0x00000008ff057819 */ /* 0x004fca0000011602 */
[----:B------:R-:W-:-:S05]  /*00d0*/  IMAD R5, R2, 0x100, R5 ;  /* 0x0000010002057824 */ /* 0x000fca00078e0205 */
[C---:B------:R-:W-:Y:S01]  /*00e0*/  LOP3.LUT R0, R5.reuse, 0xffff, RZ, 0xc0, !PT ;  /* 0x0000ffff05007812 */ /* 0x040fe200078ec0ff */
[----:B------:R-:W-:-:S03]  /*00f0*/  IMAD.SHL.U32 R5, R5, 0x10, RZ ;  /* 0x0000001005057824 */ /* 0x000fc600078e00ff */
[----:B------:R-:W-:-:S04]  /*0100*/  SHF.R.U32.HI R0, RZ, 0x4, R0 ;  /* 0x00000004ff007819 */ /* 0x000fc80000011600 */
[----:B------:R-:W-:-:S04]  /*0110*/  LOP3.LUT R0, R0, 0xf0f, RZ, 0xc0, !PT ;  /* 0x00000f0f00007812 */ /* 0x000fc800078ec0ff */
[----:B------:R-:W-:Y:S02]  /*0120*/  LOP3.LUT R0, R0, 0xf0f0, R5, 0xf8, !PT ;  /* 0x0000f0f000007812 */ /* 0x000fe400078ef805 */
[----:B------:R-:W0:Y:S02]  /*0130*/  LDC.64 R4, c[0x0][0x388] ;  /* 0x0000e200ff047b82 */ /* 0x000e240000000a00 */
[----:B------:R-:W-:Y:S01]  /*0140*/  SHF.R.U32.HI R6, RZ, 0x2, R0 ;  /* 0x00000002ff067819 */ /* 0x000fe20000011600 */
[----:B------:R-:W-:-:S03]  /*0150*/  IMAD.SHL.U32 R0, R0, 0x4, RZ ;  /* 0x0000000400007824 */ /* 0x000fc600078e00ff */
[----:B------:R-:W-:-:S04]  /*0160*/  LOP3.LUT R3, R6, 0x3333, RZ, 0xc0, !PT ;  /* 0x0000333306037812 */ /* 0x000fc800078ec0ff */
[----:B------:R-:W-:-:S04]  /*0170*/  LOP3.LUT R0, R3, 0xcccc, R0, 0xf8, !PT ;  /* 0x0000cccc03007812 */ /* 0x000fc800078ef800 */
[----:B------:R-:W-:Y:S01]  /*0180*/  SHF.R.U32.HI R2, RZ, 0x1, R0 ;  /* 0x00000001ff027819 */ /* 0x000fe20000011600 */
[----:B------:R-:W-:-:S03]  /*0190*/  IMAD.SHL.U32 R0, R0, 0x2, RZ ;  /* 0x0000000200007824 */ /* 0x000fc600078e00ff */
[----:B------:R-:W-:-:S04]  /*01a0*/  LOP3.LUT R3, R2, 0x5550, RZ, 0xc0, !PT ;  /* 0x0000555002037812 */ /* 0x000fc800078ec0ff */
[----:B------:R-:W-:Y:S01]  /*01b0*/  LOP3.LUT R0, R3, 0xaaa0, R0, 0xf8, !PT ;  /* 0x0000aaa003007812 */ /* 0x000fe200078ef800 */
[----:B0-----:R-:W-:-:S03]  /*01c0*/  IMAD.WIDE R2, R7, 0x2, R4 ;  /* 0x0000000207027825 */ /* 0x001fc600078e0204 */
[----:B------:R-:W-:-:S05]  /*01d0*/  SHF.R.U32.HI R5, RZ, 0x4, R0 ;  /* 0x00000004ff057819 */ /* 0x000fca0000011600 */
[----:B------:R-:W-:Y:S01]  /*01e0*/  STG.E.U16 desc[UR4][R2.64], R5 ;  /* 0x0000000502007986 */ /* 0x000fe2000c101504 */
[----:B------:R-:W-:Y:S05]  /*01f0*/  EXIT ;  /* 0x000000000000794d */ /* 0x000fea0003800000 */
.L_x_0:
[----:B------:R-:W-:-:S00]  /*0200*/  BRA `(.L_x_0) ;  /* 0xfffffffc00fc7947 */ /* 0x000fc0000383ffff */
[----:B------:R-:W-:-:S00]  /*0210*/  NOP ;  /* 0x0000000000007918 */ /* 0x000fc00000000000 */
        /* <DEDUP_REMOVED lines=14> */
.L_x_1:


//--------------------- .nv.shared.reserved.0     --------------------------
	.section	.nv.shared.reserved.0,"aw",@nobits
	.weak		__nv_reservedSMEM_offset_0_alias
	.size		__nv_reservedSMEM_offset_0_alias, 0, 64
	.other		__nv_reservedSMEM_offset_0_alias,@"STO_CUDA_RESERVED_SHARED STV_DEFAULT"
__nv_reservedSMEM_offset_0_alias:
	.zero		0
	.zero		64


//--------------------- .nv.constant0._Z13bitrev_kernelPtS_i --------------------------
	.section	.nv.constant0._Z13bitrev_kernelPtS_i,"a",@progbits
	.sectionflags	@""
	.align	4
.nv.constant0._Z13bitrev_kernelPtS_i:
	.zero		916


//--------------------- SYMBOLS --------------------------

	.type		.nv.reservedSmem.offset0,@object
	.size		.nv.reservedSmem.offset0,0x4
